//
// Generated by NVIDIA NVVM Compiler
//
// Compiler Build ID: CL-36424714
// Cuda compilation tools, release 13.0, V13.0.88
// Based on NVVM 20.0.0
//

.version 9.0
.target sm_100
.address_size 64

	// .globl	_Z11GaussianBWFPKdS0_S0_PKiS0_Pd

.visible .entry _Z11GaussianBWFPKdS0_S0_PKiS0_Pd(
	.param .u64 .ptr .align 1 _Z11GaussianBWFPKdS0_S0_PKiS0_Pd_param_0,
	.param .u64 .ptr .align 1 _Z11GaussianBWFPKdS0_S0_PKiS0_Pd_param_1,
	.param .u64 .ptr .align 1 _Z11GaussianBWFPKdS0_S0_PKiS0_Pd_param_2,
	.param .u64 .ptr .align 1 _Z11GaussianBWFPKdS0_S0_PKiS0_Pd_param_3,
	.param .u64 .ptr .align 1 _Z11GaussianBWFPKdS0_S0_PKiS0_Pd_param_4,
	.param .u64 .ptr .align 1 _Z11GaussianBWFPKdS0_S0_PKiS0_Pd_param_5
)
{
	.reg .pred 	%p<6>;
	.reg .b32 	%r<27>;
	.reg .b32 	%f<3>;
	.reg .b64 	%rd<19>;
	.reg .b64 	%fd<41>;

	ld.param.u64 	%rd7, [_Z11GaussianBWFPKdS0_S0_PKiS0_Pd_param_0];
	ld.param.u64 	%rd8, [_Z11GaussianBWFPKdS0_S0_PKiS0_Pd_param_1];
	ld.param.u64 	%rd9, [_Z11GaussianBWFPKdS0_S0_PKiS0_Pd_param_2];
	ld.param.u64 	%rd11, [_Z11GaussianBWFPKdS0_S0_PKiS0_Pd_param_3];
	ld.param.u64 	%rd12, [_Z11GaussianBWFPKdS0_S0_PKiS0_Pd_param_4];
	ld.param.u64 	%rd10, [_Z11GaussianBWFPKdS0_S0_PKiS0_Pd_param_5];
	cvta.to.global.u64 	%rd1, %rd12;
	cvta.to.global.u64 	%rd2, %rd11;
	mov.u32 	%r9, %ctaid.x;
	mov.u32 	%r1, %ntid.x;
	mov.u32 	%r10, %tid.x;
	mad.lo.s32 	%r26, %r9, %r1, %r10;
	ld.global.u32 	%r11, [%rd2];
	setp.ge.s32 	%p1, %r26, %r11;
	@%p1 bra 	$L__BB0_6;
	mov.u32 	%r12, %nctaid.x;
	mul.lo.s32 	%r3, %r1, %r12;
	cvta.to.global.u64 	%rd3, %rd8;
	cvta.to.global.u64 	%rd4, %rd7;
	cvta.to.global.u64 	%rd5, %rd9;
	cvta.to.global.u64 	%rd6, %rd10;
$L__BB0_2:
	ld.global.f64 	%fd1, [%rd1+8];
	mul.wide.s32 	%rd13, %r26, 8;
	add.s64 	%rd14, %rd3, %rd13;
	ld.global.f64 	%fd7, [%rd14];
	ld.global.f64 	%fd8, [%rd1+16];
	sub.f64 	%fd9, %fd7, %fd8;
	neg.f64 	%fd10, %fd9;
	mul.f64 	%fd11, %fd9, %fd10;
	ld.global.f64 	%fd12, [%rd1+24];
	mul.f64 	%fd13, %fd12, %fd12;
	fma.rn.f64 	%fd14, %fd12, %fd12, %fd13;
	div.rn.f64 	%fd2, %fd11, %fd14;
	fma.rn.f64 	%fd15, %fd2, 0d3FF71547652B82FE, 0d4338000000000000;
	{
	.reg .b32 %temp; 
	mov.b64 	{%r5, %temp}, %fd15;
	}
	mov.f64 	%fd16, 0dC338000000000000;
	add.rn.f64 	%fd17, %fd15, %fd16;
	fma.rn.f64 	%fd18, %fd17, 0dBFE62E42FEFA39EF, %fd2;
	fma.rn.f64 	%fd19, %fd17, 0dBC7ABC9E3B39803F, %fd18;
	fma.rn.f64 	%fd20, %fd19, 0d3E5ADE1569CE2BDF, 0d3E928AF3FCA213EA;
	fma.rn.f64 	%fd21, %fd20, %fd19, 0d3EC71DEE62401315;
	fma.rn.f64 	%fd22, %fd21, %fd19, 0d3EFA01997C89EB71;
	fma.rn.f64 	%fd23, %fd22, %fd19, 0d3F2A01A014761F65;
	fma.rn.f64 	%fd24, %fd23, %fd19, 0d3F56C16C1852B7AF;
	fma.rn.f64 	%fd25, %fd24, %fd19, 0d3F81111111122322;
	fma.rn.f64 	%fd26, %fd25, %fd19, 0d3FA55555555502A1;
	fma.rn.f64 	%fd27, %fd26, %fd19, 0d3FC5555555555511;
	fma.rn.f64 	%fd28, %fd27, %fd19, 0d3FE000000000000B;
	fma.rn.f64 	%fd29, %fd28, %fd19, 0d3FF0000000000000;
	fma.rn.f64 	%fd30, %fd29, %fd19, 0d3FF0000000000000;
	{
	.reg .b32 %temp; 
	mov.b64 	{%r6, %temp}, %fd30;
	}
	{
	.reg .b32 %temp; 
	mov.b64 	{%temp, %r7}, %fd30;
	}
	shl.b32 	%r13, %r5, 20;
	add.s32 	%r14, %r13, %r7;
	mov.b64 	%fd40, {%r6, %r14};
	{
	.reg .b32 %temp; 
	mov.b64 	{%temp, %r15}, %fd2;
	}
	mov.b32 	%f2, %r15;
	abs.f32 	%f1, %f2;
	setp.lt.f32 	%p2, %f1, 0f4086232B;
	@%p2 bra 	$L__BB0_5;
	setp.lt.f64 	%p3, %fd2, 0d0000000000000000;
	add.f64 	%fd31, %fd2, 0d7FF0000000000000;
	selp.f64 	%fd40, 0d0000000000000000, %fd31, %p3;
	setp.geu.f32 	%p4, %f1, 0f40874800;
	@%p4 bra 	$L__BB0_5;
	shr.u32 	%r16, %r5, 31;
	add.s32 	%r17, %r5, %r16;
	shr.s32 	%r18, %r17, 1;
	shl.b32 	%r19, %r18, 20;
	add.s32 	%r20, %r7, %r19;
	mov.b64 	%fd32, {%r6, %r20};
	sub.s32 	%r21, %r5, %r18;
	shl.b32 	%r22, %r21, 20;
	add.s32 	%r23, %r22, 1072693248;
	mov.b32 	%r24, 0;
	mov.b64 	%fd33, {%r24, %r23};
	mul.f64 	%fd40, %fd33, %fd32;
$L__BB0_5:
	ld.global.f64 	%fd34, [%rd1];
	fma.rn.f64 	%fd35, %fd1, %fd40, %fd34;
	add.s64 	%rd16, %rd4, %rd13;
	ld.global.f64 	%fd36, [%rd16];
	add.s64 	%rd17, %rd5, %rd13;
	ld.global.f64 	%fd37, [%rd17];
	mul.f64 	%fd38, %fd36, %fd37;
	mul.f64 	%fd39, %fd35, %fd38;
	add.s64 	%rd18, %rd6, %rd13;
	st.global.f64 	[%rd18], %fd39;
	add.s32 	%r26, %r26, %r3;
	ld.global.u32 	%r25, [%rd2];
	setp.lt.s32 	%p5, %r26, %r25;
	@%p5 bra 	$L__BB0_2;
$L__BB0_6:
	ret;

}


// ===== COMPILED SASS (sm_100) =====

	.target	sm_100

	.elftype	@"ET_EXEC"


//--------------------- .note.nv.tkinfo           --------------------------
	.section	.note.nv.tkinfo,"",@"SHT_NOTE"
	.sectionflags	@"SHF_NOTE_NV_TKINFO"
	.tkinfo
        /*0018*/ 	.word	0x00000002
        /*0030*/ 	.string	""
        /*0030*/ 	.string	"ptxas"
        /*0030*/ 	.string	"Cuda compilation tools, release 13.0, V13.0.88"
        /*0030*/ 	.string	"Build cuda_13.0.r13.0/compiler.36424714_0"
        /*0030*/ 	.string	"-arch sm_100 -m 64 "



//--------------------- .note.nv.cuinfo           --------------------------
	.section	.note.nv.cuinfo,"",@"SHT_NOTE"
	.sectionflags	@"SHF_NOTE_NV_CUINFO"
        /*0018*/ 	.short	0x0002
        /*001a*/ 	.short	0x0064
        /*001c*/ 	.short	0x0082
	.zero		2


//--------------------- .nv.info                  --------------------------
	.section	.nv.info,"",@"SHT_CUDA_INFO"
	.align	4


	//----- nvinfo : EIATTR_REGCOUNT
	.align		4
        /*0000*/ 	.byte	0x04, 0x2f
        /*0002*/ 	.short	(.L_1 - .L_0)
	.align		4
.L_0:
        /*0004*/ 	.word	index@(_Z11GaussianBWFPKdS0_S0_PKiS0_Pd)
        /*0008*/ 	.word	0x00000022


	//----- nvinfo : EIATTR_FRAME_SIZE
	.align		4
.L_1:
        /*000c*/ 	.byte	0x04, 0x11
        /*000e*/ 	.short	(.L_3 - .L_2)
	.align		4
.L_2:
        /*0010*/ 	.word	index@($__internal_0_$__cuda_sm20_div_rn_f64_full)
        /*0014*/ 	.word	0x00000000


	//----- nvinfo : EIATTR_FRAME_SIZE
	.align		4
.L_3:
        /*0018*/ 	.byte	0x04, 0x11
        /*001a*/ 	.short	(.L_5 - .L_4)
	.align		4
.L_4:
        /*001c*/ 	.word	index@(_Z11GaussianBWFPKdS0_S0_PKiS0_Pd)
        /*0020*/ 	.word	0x00000000


	//----- nvinfo : EIATTR_MIN_STACK_SIZE
	.align		4
.L_5:
        /*0024*/ 	.byte	0x04, 0x12
        /*0026*/ 	.short	(.L_7 - .L_6)
	.align		4
.L_6:
        /*0028*/ 	.word	index@(_Z11GaussianBWFPKdS0_S0_PKiS0_Pd)
        /*002c*/ 	.word	0x00000000
.L_7:


//--------------------- .nv.compat                --------------------------
	.section	.nv.compat,"",@"SHT_CUDA_COMPAT_INFO"
	.align	4
        /*0000*/ 	.byte	0x02, 0x09, 0x00, 0x00, 0x02, 0x02, 0x01, 0x00, 0x02, 0x05, 0x05, 0x00, 0x03, 0x07, 0x01, 0x01
        /*0010*/ 	.byte	0x02, 0x03, 0x00, 0x00, 0x02, 0x06, 0x01, 0x00, 0x04, 0x0b, 0x08, 0x00, 0x01, 0x00, 0x00, 0x00
        /*0020*/ 	.byte	0x00, 0x00, 0x00, 0x00


//--------------------- .nv.info._Z11GaussianBWFPKdS0_S0_PKiS0_Pd --------------------------
	.section	.nv.info._Z11GaussianBWFPKdS0_S0_PKiS0_Pd,"",@"SHT_CUDA_INFO"
	.sectionflags	@""
	.align	4


	//----- nvinfo : EIATTR_CUDA_API_VERSION
	.align		4
        /*0000*/ 	.byte	0x04, 0x37
        /*0002*/ 	.short	(.L_9 - .L_8)
.L_8:
        /*0004*/ 	.word	0x00000082


	//----- nvinfo : EIATTR_KPARAM_INFO
	.align		4
.L_9:
        /*0008*/ 	.byte	0x04, 0x17
        /*000a*/ 	.short	(.L_11 - .L_10)
.L_10:
        /*000c*/ 	.word	0x00000000
        /*0010*/ 	.short	0x0005
        /*0012*/ 	.short	0x0028
        /*0014*/ 	.byte	0x00, 0xf5, 0x21, 0x00


	//----- nvinfo : EIATTR_KPARAM_INFO
	.align		4
.L_11:
        /*0018*/ 	.byte	0x04, 0x17
        /*001a*/ 	.short	(.L_13 - .L_12)
.L_12:
        /*001c*/ 	.word	0x00000000
        /*0020*/ 	.short	0x0004
        /*0022*/ 	.short	0x0020
        /*0024*/ 	.byte	0x00, 0xf5, 0x21, 0x00


	//----- nvinfo : EIATTR_KPARAM_INFO
	.align		4
.L_13:
        /*0028*/ 	.byte	0x04, 0x17
        /*002a*/ 	.short	(.L_15 - .L_14)
.L_14:
        /*002c*/ 	.word	0x00000000
        /*0030*/ 	.short	0x0003
        /*0032*/ 	.short	0x0018
        /*0034*/ 	.byte	0x00, 0xf5, 0x21, 0x00


	//----- nvinfo : EIATTR_KPARAM_INFO
	.align		4
.L_15:
        /*0038*/ 	.byte	0x04, 0x17
        /*003a*/ 	.short	(.L_17 - .L_16)
.L_16:
        /*003c*/ 	.word	0x00000000
        /*0040*/ 	.short	0x0002
        /*0042*/ 	.short	0x0010
        /*0044*/ 	.byte	0x00, 0xf5, 0x21, 0x00


	//----- nvinfo : EIATTR_KPARAM_INFO
	.align		4
.L_17:
        /*0048*/ 	.byte	0x04, 0x17
        /*004a*/ 	.short	(.L_19 - .L_18)
.L_18:
        /*004c*/ 	.word	0x00000000
        /*0050*/ 	.short	0x0001
        /*0052*/ 	.short	0x0008
        /*0054*/ 	.byte	0x00, 0xf5, 0x21, 0x00


	//----- nvinfo : EIATTR_KPARAM_INFO
	.align		4
.L_19:
        /*0058*/ 	.byte	0x04, 0x17
        /*005a*/ 	.short	(.L_21 - .L_20)
.L_20:
        /*005c*/ 	.word	0x00000000
        /*0060*/ 	.short	0x0000
        /*0062*/ 	.short	0x0000
        /*0064*/ 	.byte	0x00, 0xf5, 0x21, 0x00


	//----- nvinfo : EIATTR_SPARSE_MMA_MASK
	.align		4
.L_21:
        /*0068*/ 	.byte	0x03, 0x50
        /*006a*/ 	.short	0x0000


	//----- nvinfo : EIATTR_MAXREG_COUNT
	.align		4
        /*006c*/ 	.byte	0x03, 0x1b
        /*006e*/ 	.short	0x00ff


	//----- nvinfo : EIATTR_MERCURY_ISA_VERSION
	.align		4
        /*0070*/ 	.byte	0x03, 0x5f
        /*0072*/ 	.short	0x0101


	//----- nvinfo : EIATTR_VRC_CTA_INIT_COUNT
	.align		4
        /*0074*/ 	.byte	0x02, 0x4a
	.zero		1
	.zero		1


	//----- nvinfo : EIATTR_EXIT_INSTR_OFFSETS
	.align		4
        /*0078*/ 	.byte	0x04, 0x1c
        /*007a*/ 	.short	(.L_23 - .L_22)


	//   ....[0]....
.L_22:
        /*007c*/ 	.word	0x00000090


	//   ....[1]....
        /*0080*/ 	.word	0x000007a0


	//----- nvinfo : EIATTR_CRS_STACK_SIZE
	.align		4
.L_23:
        /*0084*/ 	.byte	0x04, 0x1e
        /*0086*/ 	.short	(.L_25 - .L_24)
.L_24:
        /*0088*/ 	.word	0x00000000


	//----- nvinfo : EIATTR_CBANK_PARAM_SIZE
	.align		4
.L_25:
        /*008c*/ 	.byte	0x03, 0x19
        /*008e*/ 	.short	0x0030


	//----- nvinfo : EIATTR_PARAM_CBANK
	.align		4
        /*0090*/ 	.byte	0x04, 0x0a
        /*0092*/ 	.short	(.L_27 - .L_26)
	.align		4
.L_26:
        /*0094*/ 	.word	index@(.nv.constant0._Z11GaussianBWFPKdS0_S0_PKiS0_Pd)
        /*0098*/ 	.short	0x0380
        /*009a*/ 	.short	0x0030


	//----- nvinfo : EIATTR_SW_WAR
	.align		4
.L_27:
        /*009c*/ 	.byte	0x04, 0x36
        /*009e*/ 	.short	(.L_29 - .L_28)
.L_28:
        /*00a0*/ 	.word	0x00000008
.L_29:


//--------------------- .nv.callgraph             --------------------------
	.section	.nv.callgraph,"",@"SHT_CUDA_CALLGRAPH"
	.align	4
	.sectionentsize	8
	.align		4
        /*0000*/ 	.word	0x00000000
	.align		4
        /*0004*/ 	.word	0xffffffff
	.align		4
        /*0008*/ 	.word	0x00000000
	.align		4
        /*000c*/ 	.word	0xfffffffe
	.align		4
        /*0010*/ 	.word	0x00000000
	.align		4
        /*0014*/ 	.word	0xfffffffd
	.align		4
        /*0018*/ 	.word	0x00000000
	.align		4
        /*001c*/ 	.word	0xfffffffc


//--------------------- .text._Z11GaussianBWFPKdS0_S0_PKiS0_Pd --------------------------
	.section	.text._Z11GaussianBWFPKdS0_S0_PKiS0_Pd,"ax",@progbits
	.align	128
        .global         _Z11GaussianBWFPKdS0_S0_PKiS0_Pd
        .type           _Z11GaussianBWFPKdS0_S0_PKiS0_Pd,@function
        .size           _Z11GaussianBWFPKdS0_S0_PKiS0_Pd,(.L_x_11 - _Z11GaussianBWFPKdS0_S0_PKiS0_Pd)
        .other          _Z11GaussianBWFPKdS0_S0_PKiS0_Pd,@"STO_CUDA_ENTRY STV_DEFAULT"
_Z11GaussianBWFPKdS0_S0_PKiS0_Pd:
.text._Z11GaussianBWFPKdS0_S0_PKiS0_Pd:
[----:B------:R-:W-:Y:S08]  /*0000*/  LDC R1, c[0x0][0x37c] ;  /* 0x0000df00ff017b82 */ /* 0x000ff00000000800 */
[----:B------:R-:W0:Y:S01]  /*0010*/  LDC.64 R2, c[0x0][0x398] ;  /* 0x0000e600ff027b82 */ /* 0x000e220000000a00 */
[----:B------:R-:W0:Y:S02]  /*0020*/  LDCU.64 UR4, c[0x0][0x358] ;  /* 0x00006b00ff0477ac */ /* 0x000e240008000a00 */
[----:B0-----:R-:W2:Y:S05]  /*0030*/  LDG.E R2, desc[UR4][R2.64] ;  /* 0x0000000402027981 */ /* 0x001eaa000c1e1900 */
[----:B------:R-:W0:Y:S01]  /*0040*/  S2UR UR6, SR_CTAID.X ;  /* 0x00000000000679c3 */ /* 0x000e220000002500 */
[----:B------:R-:W0:Y:S07]  /*0050*/  S2R R17, SR_TID.X ;  /* 0x0000000000117919 */ /* 0x000e2e0000002100 */
[----:B------:R-:W0:Y:S02]  /*0060*/  LDC R0, c[0x0][0x360] ;  /* 0x0000d800ff007b82 */ /* 0x000e240000000800 */
[----:B0-----:R-:W-:-:S05]  /*0070*/  IMAD R17, R0, UR6, R17 ;  /* 0x0000000600117c24 */ /* 0x001fca000f8e0211 */
[----:B--2---:R-:W-:-:S13]  /*0080*/  ISETP.GE.AND P0, PT, R17, R2, PT ;  /* 0x000000021100720c */ /* 0x004fda0003f06270 */
[----:B------:R-:W-:Y:S05]  /*0090*/  @P0 EXIT ;  /* 0x000000000000094d */ /* 0x000fea0003800000 */
[----:B------:R-:W0:Y:S01]  /*00a0*/  LDC.64 R12, c[0x0][0x388] ;  /* 0x0000e200ff0c7b82 */ /* 0x000e220000000a00 */
[----:B------:R-:W1:Y:S07]  /*00b0*/  LDCU UR6, c[0x0][0x370] ;  /* 0x00006e00ff0677ac */ /* 0x000e6e0008000800 */
[----:B------:R-:W2:Y:S08]  /*00c0*/  LDC.64 R10, c[0x0][0x380] ;  /* 0x0000e000ff0a7b82 */ /* 0x000eb00000000a00 */
[----:B------:R-:W3:Y:S01]  /*00d0*/  LDC.64 R8, c[0x0][0x390] ;  /* 0x0000e400ff087b82 */ /* 0x000ee20000000a00 */
[----:B-1----:R-:W-:-:S07]  /*00e0*/  IMAD R0, R0, UR6, RZ ;  /* 0x0000000600007c24 */ /* 0x002fce000f8e02ff */
[----:B------:R-:W1:Y:S02]  /*00f0*/  LDC.64 R6, c[0x0][0x3a8] ;  /* 0x0000ea00ff067b82 */ /* 0x000e640000000a00 */
.L_x_4:
[----:B------:R-:W4:Y:S02]  /*0100*/  LDC.64 R24, c[0x0][0x3a0] ;  /* 0x0000e800ff187b82 */ /* 0x000f240000000a00 */
[----:B----4-:R-:W4:Y:S01]  /*0110*/  LDG.E.64 R18, desc[UR4][R24.64+0x18] ;  /* 0x0000180418127981 */ /* 0x010f22000c1e1b00 */
[----:B0-----:R-:W-:-:S03]  /*0120*/  IMAD.WIDE R2, R17, 0x8, R12 ;  /* 0x0000000811027825 */ /* 0x001fc600078e020c */
[----:B------:R-:W2:Y:S04]  /*0130*/  LDG.E.64 R14, desc[UR4][R24.64+0x10] ;  /* 0x00001004180e7981 */ /* 0x000ea8000c1e1b00 */
[----:B------:R-:W2:Y:S04]  /*0140*/  LDG.E.64 R2, desc[UR4][R2.64] ;  /* 0x0000000402027981 */ /* 0x000ea8000c1e1b00 */
[----:B------:R0:W5:Y:S01]  /*0150*/  LDG.E.64 R4, desc[UR4][R24.64+0x8] ;  /* 0x0000080418047981 */ /* 0x000162000c1e1b00 */
[----:B------:R-:W-:Y:S01]  /*0160*/  BSSY.RECONVERGENT B0, `(.L_x_0) ;  /* 0x0000017000007945 */ /* 0x000fe20003800200 */
[----:B----4-:R-:W-:-:S08]  /*0170*/  DMUL R20, R18, R18 ;  /* 0x0000001212147228 */ /* 0x010fd00000000000 */
[----:B------:R-:W-:-:S06]  /*0180*/  DFMA R18, R18, R18, R20 ;  /* 0x000000121212722b */ /* 0x000fcc0000000014 */
[----:B------:R-:W4:Y:S01]  /*0190*/  MUFU.RCP64H R21, R19 ;  /* 0x0000001300157308 */ /* 0x000f220000001800 */
[----:B------:R-:W-:-:S06]  /*01a0*/  IMAD.MOV.U32 R20, RZ, RZ, 0x1 ;  /* 0x00000001ff147424 */ /* 0x000fcc00078e00ff */
[----:B----4-:R-:W-:-:S08]  /*01b0*/  DFMA R22, -R18, R20, 1 ;  /* 0x3ff000001216742b */ /* 0x010fd00000000114 */
[----:B------:R-:W-:-:S08]  /*01c0*/  DFMA R22, R22, R22, R22 ;  /* 0x000000161616722b */ /* 0x000fd00000000016 */
[----:B------:R-:W-:Y:S02]  /*01d0*/  DFMA R22, R20, R22, R20 ;  /* 0x000000161416722b */ /* 0x000fe40000000014 */
[----:B--2---:R-:W-:-:S06]  /*01e0*/  DADD R14, R2, -R14 ;  /* 0x00000000020e7229 */ /* 0x004fcc000000080e */
[----:B------:R-:W-:Y:S02]  /*01f0*/  DFMA R2, -R18, R22, 1 ;  /* 0x3ff000001202742b */ /* 0x000fe40000000116 */
[----:B------:R-:W-:-:S06]  /*0200*/  DMUL R26, R14, -R14 ;  /* 0x8000000e0e1a7228 */ /* 0x000fcc0000000000 */
[----:B------:R-:W-:-:S08]  /*0210*/  DFMA R2, R22, R2, R22 ;  /* 0x000000021602722b */ /* 0x000fd00000000016 */
[----:B------:R-:W-:-:S08]  /*0220*/  DMUL R14, R26, R2 ;  /* 0x000000021a0e7228 */ /* 0x000fd00000000000 */
[----:B------:R-:W-:-:S08]  /*0230*/  DFMA R20, -R18, R14, R26 ;  /* 0x0000000e1214722b */ /* 0x000fd0000000011a */
[----:B------:R-:W-:Y:S01]  /*0240*/  DFMA R2, R2, R20, R14 ;  /* 0x000000140202722b */ /* 0x000fe2000000000e */
[----:B------:R-:W-:-:S09]  /*0250*/  FSETP.GEU.AND P1, PT, |R27|, 6.5827683646048100446e-37, PT ;  /* 0x036000001b00780b */ /* 0x000fd20003f2e200 */
[----:B------:R-:W-:-:S05]  /*0260*/  FFMA R14, RZ, R19, R3 ;  /* 0x00000013ff0e7223 */ /* 0x000fca0000000003 */
[----:B------:R-:W-:-:S13]  /*0270*/  FSETP.GT.AND P0, PT, |R14|, 1.469367938527859385e-39, PT ;  /* 0x001000000e00780b */ /* 0x000fda0003f04200 */
[----:B0-----:R-:W-:Y:S05]  /*0280*/  @P0 BRA P1, `(.L_x_1) ;  /* 0x0000000000100947 */ /* 0x001fea0000800000 */
[----:B------:R-:W-:-:S07]  /*0290*/  MOV R16, 0x2b0 ;  /* 0x000002b000107802 */ /* 0x000fce0000000f00 */
[----:B-1-3-5:R-:W-:Y:S05]  /*02a0*/  CALL.REL.NOINC `($__internal_0_$__cuda_sm20_div_rn_f64_full) ;  /* 0x0000000400407944 */ /* 0x02afea0003c00000 */
[----:B------:R-:W-:Y:S02]  /*02b0*/  IMAD.MOV.U32 R2, RZ, RZ, R24 ;  /* 0x000000ffff027224 */ /* 0x000fe400078e0018 */
[----:B------:R-:W-:-:S07]  /*02c0*/  IMAD.MOV.U32 R3, RZ, RZ, R25 ;  /* 0x000000ffff037224 */ /* 0x000fce00078e0019 */
.L_x_1:
[----:B------:R-:W-:Y:S05]  /*02d0*/  BSYNC.RECONVERGENT B0 ;  /* 0x0000000000007941 */ /* 0x000fea0003800200 */
.L_x_0:
[----:B------:R-:W-:Y:S01]  /*02e0*/  IMAD.MOV.U32 R14, RZ, RZ, 0x652b82fe ;  /* 0x652b82feff0e7424 */ /* 0x000fe200078e00ff */
[----:B------:R-:W-:Y:S01]  /*02f0*/  UMOV UR6, 0xfefa39ef ;  /* 0xfefa39ef00067882 */ /* 0x000fe20000000000 */
[----:B------:R-:W-:Y:S01]  /*0300*/  IMAD.MOV.U32 R15, RZ, RZ, 0x3ff71547 ;  /* 0x3ff71547ff0f7424 */ /* 0x000fe200078e00ff */
[----:B------:R-:W-:Y:S01]  /*0310*/  UMOV UR7, 0x3fe62e42 ;  /* 0x3fe62e4200077882 */ /* 0x000fe20000000000 */
[----:B------:R-:W-:Y:S01]  /*0320*/  FSETP.GEU.AND P0, PT, |R3|, 4.1917929649353027344, PT ;  /* 0x4086232b0300780b */ /* 0x000fe20003f0e200 */
[----:B------:R-:W-:Y:S03]  /*0330*/  BSSY.RECONVERGENT B0, `(.L_x_2) ;  /* 0x0000036000007945 */ /* 0x000fe60003800200 */
[----:B------:R-:W-:-:S08]  /*0340*/  DFMA R14, R2, R14, 6.75539944105574400000e+15 ;  /* 0x43380000020e742b */ /* 0x000fd0000000000e */
[----:B------:R-:W-:-:S08]  /*0350*/  DADD R18, R14, -6.75539944105574400000e+15 ;  /* 0xc33800000e127429 */ /* 0x000fd00000000000 */
[----:B------:R-:W-:Y:S01]  /*0360*/  DFMA R20, R18, -UR6, R2 ;  /* 0x8000000612147c2b */ /* 0x000fe20008000002 */
[----:B------:R-:W-:Y:S01]  /*0370*/  UMOV UR6, 0x3b39803f ;  /* 0x3b39803f00067882 */ /* 0x000fe20000000000 */
[----:B------:R-:W-:-:S06]  /*0380*/  UMOV UR7, 0x3c7abc9e ;  /* 0x3c7abc9e00077882 */ /* 0x000fcc0000000000 */
[----:B------:R-:W-:Y:S01]  /*0390*/  DFMA R18, R18, -UR6, R20 ;  /* 0x8000000612127c2b */ /* 0x000fe20008000014 */
[----:B------:R-:W-:Y:S01]  /*03a0*/  UMOV UR6, 0x69ce2bdf ;  /* 0x69ce2bdf00067882 */ /* 0x000fe20000000000 */
[----:B------:R-:W-:Y:S01]  /*03b0*/  IMAD.MOV.U32 R20, RZ, RZ, -0x35dec16 ;  /* 0xfca213eaff147424 */ /* 0x000fe200078e00ff */
[----:B------:R-:W-:Y:S01]  /*03c0*/  UMOV UR7, 0x3e5ade15 ;  /* 0x3e5ade1500077882 */ /* 0x000fe20000000000 */
[----:B------:R-:W-:-:S06]  /*03d0*/  IMAD.MOV.U32 R21, RZ, RZ, 0x3e928af3 ;  /* 0x3e928af3ff157424 */ /* 0x000fcc00078e00ff */
[----:B------:R-:W-:Y:S01]  /*03e0*/  DFMA R20, R18, UR6, R20 ;  /* 0x0000000612147c2b */ /* 0x000fe20008000014 */
[----:B------:R-:W-:Y:S01]  /*03f0*/  UMOV UR6, 0x62401315 ;  /* 0x6240131500067882 */ /* 0x000fe20000000000 */
[----:B------:R-:W-:-:S06]  /*0400*/  UMOV UR7, 0x3ec71dee ;  /* 0x3ec71dee00077882 */ /* 0x000fcc0000000000 */
[----:B------:R-:W-:Y:S01]  /*0410*/  DFMA R20, R18, R20, UR6 ;  /* 0x0000000612147e2b */ /* 0x000fe20008000014 */
        /* <DEDUP_REMOVED lines=20> */
[----:B------:R-:W-:-:S08]  /*0560*/  DFMA R20, R18, R20, UR6 ;  /* 0x0000000612147e2b */ /* 0x000fd00008000014 */
[----:B------:R-:W-:-:S08]  /*0570*/  DFMA R20, R18, R20, 1 ;  /* 0x3ff000001214742b */ /* 0x000fd00000000014 */
[----:B------:R-:W-:-:S10]  /*0580*/  DFMA R20, R18, R20, 1 ;  /* 0x3ff000001214742b */ /* 0x000fd40000000014 */
[----:B------:R-:W-:Y:S02]  /*0590*/  IMAD R19, R14, 0x100000, R21 ;  /* 0x001000000e137824 */ /* 0x000fe400078e0215 */
[----:B------:R-:W-:Y:S01]  /*05a0*/  IMAD.MOV.U32 R18, RZ, RZ, R20 ;  /* 0x000000ffff127224 */ /* 0x000fe200078e0014 */
[----:B------:R-:W-:Y:S06]  /*05b0*/  @!P0 BRA `(.L_x_3) ;  /* 0x0000000000348947 */ /* 0x000fec0003800000 */
[----:B------:R-:W-:Y:S01]  /*05c0*/  FSETP.GEU.AND P1, PT, |R3|, 4.2275390625, PT ;  /* 0x408748000300780b */ /* 0x000fe20003f2e200 */
[C---:B------:R-:W-:Y:S02]  /*05d0*/  DADD R18, R2.reuse, +INF ;  /* 0x7ff0000002127429 */ /* 0x040fe40000000000 */
[----:B------:R-:W-:-:S08]  /*05e0*/  DSETP.GEU.AND P0, PT, R2, RZ, PT ;  /* 0x000000ff0200722a */ /* 0x000fd00003f0e000 */
[----:B------:R-:W-:Y:S02]  /*05f0*/  FSEL R18, R18, RZ, P0 ;  /* 0x000000ff12127208 */ /* 0x000fe40000000000 */
[----:B------:R-:W-:Y:S01]  /*0600*/  @!P1 LEA.HI R15, R14, R14, RZ, 0x1 ;  /* 0x0000000e0e0f9211 */ /* 0x000fe200078f08ff */
[----:B------:R-:W-:Y:S01]  /*0610*/  @!P1 IMAD.MOV.U32 R2, RZ, RZ, R20 ;  /* 0x000000ffff029224 */ /* 0x000fe200078e0014 */
[----:B------:R-:W-:Y:S02]  /*0620*/  FSEL R19, R19, RZ, P0 ;  /* 0x000000ff13137208 */ /* 0x000fe40000000000 */
[----:B------:R-:W-:-:S05]  /*0630*/  @!P1 SHF.R.S32.HI R15, RZ, 0x1, R15 ;  /* 0x00000001ff0f9819 */ /* 0x000fca000001140f */
[----:B------:R-:W-:Y:S02]  /*0640*/  @!P1 IMAD.IADD R14, R14, 0x1, -R15 ;  /* 0x000000010e0e9824 */ /* 0x000fe400078e0a0f */
[----:B------:R-:W-:-:S03]  /*0650*/  @!P1 IMAD R3, R15, 0x100000, R21 ;  /* 0x001000000f039824 */ /* 0x000fc600078e0215 */
[----:B------:R-:W-:Y:S01]  /*0660*/  @!P1 LEA R15, R14, 0x3ff00000, 0x14 ;  /* 0x3ff000000e0f9811 */ /* 0x000fe200078ea0ff */
[----:B------:R-:W-:-:S06]  /*0670*/  @!P1 IMAD.MOV.U32 R14, RZ, RZ, RZ ;  /* 0x000000ffff0e9224 */ /* 0x000fcc00078e00ff */
[----:B------:R-:W-:-:S11]  /*0680*/  @!P1 DMUL R18, R2, R14 ;  /* 0x0000000e02129228 */ /* 0x000fd60000000000 */
.L_x_3:
[----:B------:R-:W-:Y:S05]  /*0690*/  BSYNC.RECONVERGENT B0 ;  /* 0x0000000000007941 */ /* 0x000fea0003800200 */
.L_x_2:
[----:B------:R-:W0:Y:S01]  /*06a0*/  LDC.64 R22, c[0x0][0x3a0] ;  /* 0x0000e800ff167b82 */ /* 0x000e220000000a00 */
[----:B------:R-:W-:-:S04]  /*06b0*/  IMAD.WIDE R14, R17, 0x8, R10 ;  /* 0x00000008110e7825 */ /* 0x000fc800078e020a */
[----:B---3--:R-:W-:Y:S02]  /*06c0*/  IMAD.WIDE R20, R17, 0x8, R8 ;  /* 0x0000000811147825 */ /* 0x008fe400078e0208 */
[----:B------:R-:W2:Y:S04]  /*06d0*/  LDG.E.64 R14, desc[UR4][R14.64] ;  /* 0x000000040e0e7981 */ /* 0x000ea8000c1e1b00 */
[----:B------:R-:W2:Y:S04]  /*06e0*/  LDG.E.64 R20, desc[UR4][R20.64] ;  /* 0x0000000414147981 */ /* 0x000ea8000c1e1b00 */
[----:B0-----:R-:W3:Y:S01]  /*06f0*/  LDG.E.64 R2, desc[UR4][R22.64] ;  /* 0x0000000416027981 */ /* 0x001ee2000c1e1b00 */
[----:B------:R-:W0:Y:S01]  /*0700*/  LDC.64 R24, c[0x0][0x398] ;  /* 0x0000e600ff187b82 */ /* 0x000e220000000a00 */
[----:B---3-5:R-:W-:-:S02]  /*0710*/  DFMA R2, R4, R18, R2 ;  /* 0x000000120402722b */ /* 0x028fc40000000002 */
[----:B--2---:R-:W-:-:S08]  /*0720*/  DMUL R4, R14, R20 ;  /* 0x000000140e047228 */ /* 0x004fd00000000000 */
[----:B------:R-:W-:Y:S01]  /*0730*/  DMUL R2, R2, R4 ;  /* 0x0000000402027228 */ /* 0x000fe20000000000 */
[----:B-1----:R-:W-:-:S06]  /*0740*/  IMAD.WIDE R4, R17, 0x8, R6 ;  /* 0x0000000811047825 */ /* 0x002fcc00078e0206 */
[----:B------:R4:W-:Y:S04]  /*0750*/  STG.E.64 desc[UR4][R4.64], R2 ;  /* 0x0000000204007986 */ /* 0x0009e8000c101b04 */
[----:B0-----:R-:W2:Y:S01]  /*0760*/  LDG.E R24, desc[UR4][R24.64] ;  /* 0x0000000418187981 */ /* 0x001ea2000c1e1900 */
[----:B------:R-:W-:-:S05]  /*0770*/  IMAD.IADD R17, R0, 0x1, R17 ;  /* 0x0000000100117824 */ /* 0x000fca00078e0211 */
[----:B--2---:R-:W-:-:S13]  /*0780*/  ISETP.GE.AND P0, PT, R17, R24, PT ;  /* 0x000000181100720c */ /* 0x004fda0003f06270 */
[----:B----4-:R-:W-:Y:S05]  /*0790*/  @!P0 BRA `(.L_x_4) ;  /* 0xfffffff800588947 */ /* 0x010fea000383ffff */
[----:B------:R-:W-:Y:S05]  /*07a0*/  EXIT ;  /* 0x000000000000794d */ /* 0x000fea0003800000 */
        .weak           $__internal_0_$__cuda_sm20_div_rn_f64_full
        .type           $__internal_0_$__cuda_sm20_div_rn_f64_full,@function
        .size           $__internal_0_$__cuda_sm20_div_rn_f64_full,(.L_x_11 - $__internal_0_$__cuda_sm20_div_rn_f64_full)
$__internal_0_$__cuda_sm20_div_rn_f64_full:
[----:B------:R-:W-:Y:S01]  /*07b0*/  IMAD.MOV.U32 R15, RZ, RZ, R27 ;  /* 0x000000ffff0f7224 */ /* 0x000fe200078e001b */
[C---:B------:R-:W-:Y:S01]  /*07c0*/  FSETP.GEU.AND P0, PT, |R19|.reuse, 1.469367938527859385e-39, PT ;  /* 0x001000001300780b */ /* 0x040fe20003f0e200 */
[----:B------:R-:W-:Y:S01]  /*07d0*/  IMAD.MOV.U32 R25, RZ, RZ, 0x1ca00000 ;  /* 0x1ca00000ff197424 */ /* 0x000fe200078e00ff */
[----:B------:R-:W-:Y:S01]  /*07e0*/  LOP3.LUT R2, R19, 0x800fffff, RZ, 0xc0, !PT ;  /* 0x800fffff13027812 */ /* 0x000fe200078ec0ff */
[----:B------:R-:W-:Y:S01]  /*07f0*/  IMAD.MOV.U32 R14, RZ, RZ, R26 ;  /* 0x000000ffff0e7224 */ /* 0x000fe200078e001a */
[C---:B------:R-:W-:Y:S01]  /*0800*/  FSETP.GEU.AND P2, PT, |R15|.reuse, 1.469367938527859385e-39, PT ;  /* 0x001000000f00780b */ /* 0x040fe20003f4e200 */
[----:B------:R-:W-:Y:S01]  /*0810*/  IMAD.MOV.U32 R22, RZ, RZ, 0x1 ;  /* 0x00000001ff167424 */ /* 0x000fe200078e00ff */
[----:B------:R-:W-:Y:S01]  /*0820*/  LOP3.LUT R3, R2, 0x3ff00000, RZ, 0xfc, !PT ;  /* 0x3ff0000002037812 */ /* 0x000fe200078efcff */
[----:B------:R-:W-:Y:S01]  /*0830*/  IMAD.MOV.U32 R2, RZ, RZ, R18 ;  /* 0x000000ffff027224 */ /* 0x000fe200078e0012 */
[----:B------:R-:W-:Y:S01]  /*0840*/  LOP3.LUT R24, R15, 0x7ff00000, RZ, 0xc0, !PT ;  /* 0x7ff000000f187812 */ /* 0x000fe200078ec0ff */
[----:B------:R-:W-:Y:S01]  /*0850*/  IMAD.MOV.U32 R20, RZ, RZ, R14 ;  /* 0x000000ffff147224 */ /* 0x000fe200078e000e */
[----:B------:R-:W-:Y:S01]  /*0860*/  LOP3.LUT R27, R19, 0x7ff00000, RZ, 0xc0, !PT ;  /* 0x7ff00000131b7812 */ /* 0x000fe200078ec0ff */
[----:B------:R-:W-:Y:S02]  /*0870*/  BSSY.RECONVERGENT B1, `(.L_x_5) ;  /* 0x000004d000017945 */ /* 0x000fe40003800200 */
[----:B------:R-:W-:Y:S01]  /*0880*/  @!P0 DMUL R2, R18, 8.98846567431157953865e+307 ;  /* 0x7fe0000012028828 */ /* 0x000fe20000000000 */
[----:B------:R-:W-:Y:S01]  /*0890*/  ISETP.GE.U32.AND P1, PT, R24, R27, PT ;  /* 0x0000001b1800720c */ /* 0x000fe20003f26070 */
[----:B------:R-:W-:-:S02]  /*08a0*/  IMAD.MOV.U32 R26, RZ, RZ, R24 ;  /* 0x000000ffff1a7224 */ /* 0x000fc400078e0018 */
[----:B------:R-:W-:Y:S01]  /*08b0*/  @!P2 LOP3.LUT R21, R19, 0x7ff00000, RZ, 0xc0, !PT ;  /* 0x7ff000001315a812 */ /* 0x000fe200078ec0ff */
[----:B------:R-:W-:Y:S01]  /*08c0*/  @!P2 IMAD.MOV.U32 R28, RZ, RZ, RZ ;  /* 0x000000ffff1ca224 */ /* 0x000fe200078e00ff */
[----:B------:R-:W0:Y:S02]  /*08d0*/  MUFU.RCP64H R23, R3 ;  /* 0x0000000300177308 */ /* 0x000e240000001800 */
[----:B------:R-:W-:Y:S02]  /*08e0*/  @!P2 ISETP.GE.U32.AND P3, PT, R24, R21, PT ;  /* 0x000000151800a20c */ /* 0x000fe40003f66070 */
[C---:B------:R-:W-:Y:S02]  /*08f0*/  SEL R21, R25.reuse, 0x63400000, !P1 ;  /* 0x6340000019157807 */ /* 0x040fe40004800000 */
[----:B------:R-:W-:Y:S02]  /*0900*/  @!P2 SEL R29, R25, 0x63400000, !P3 ;  /* 0x63400000191da807 */ /* 0x000fe40005800000 */
[----:B------:R-:W-:-:S02]  /*0910*/  LOP3.LUT R21, R21, 0x800fffff, R15, 0xf8, !PT ;  /* 0x800fffff15157812 */ /* 0x000fc400078ef80f */
[----:B------:R-:W-:Y:S02]  /*0920*/  @!P2 LOP3.LUT R29, R29, 0x80000000, R15, 0xf8, !PT ;  /* 0x800000001d1da812 */ /* 0x000fe400078ef80f */
[----:B------:R-:W-:Y:S02]  /*0930*/  @!P0 LOP3.LUT R27, R3, 0x7ff00000, RZ, 0xc0, !PT ;  /* 0x7ff00000031b8812 */ /* 0x000fe400078ec0ff */
[----:B------:R-:W-:-:S06]  /*0940*/  @!P2 LOP3.LUT R29, R29, 0x100000, RZ, 0xfc, !PT ;  /* 0x001000001d1da812 */ /* 0x000fcc00078efcff */
[----:B------:R-:W-:Y:S02]  /*0950*/  @!P2 DFMA R20, R20, 2, -R28 ;  /* 0x400000001414a82b */ /* 0x000fe4000000081c */
[----:B0-----:R-:W-:-:S08]  /*0960*/  DFMA R28, R22, -R2, 1 ;  /* 0x3ff00000161c742b */ /* 0x001fd00000000802 */
[----:B------:R-:W-:Y:S01]  /*0970*/  DFMA R28, R28, R28, R28 ;  /* 0x0000001c1c1c722b */ /* 0x000fe2000000001c */
[----:B------:R-:W-:-:S07]  /*0980*/  @!P2 LOP3.LUT R26, R21, 0x7ff00000, RZ, 0xc0, !PT ;  /* 0x7ff00000151aa812 */ /* 0x000fce00078ec0ff */
[----:B------:R-:W-:-:S08]  /*0990*/  DFMA R28, R22, R28, R22 ;  /* 0x0000001c161c722b */ /* 0x000fd00000000016 */
[----:B------:R-:W-:-:S08]  /*09a0*/  DFMA R22, R28, -R2, 1 ;  /* 0x3ff000001c16742b */ /* 0x000fd00000000802 */
[----:B------:R-:W-:-:S08]  /*09b0*/  DFMA R22, R28, R22, R28 ;  /* 0x000000161c16722b */ /* 0x000fd0000000001c */
[----:B------:R-:W-:-:S08]  /*09c0*/  DMUL R28, R22, R20 ;  /* 0x00000014161c7228 */ /* 0x000fd00000000000 */
[----:B------:R-:W-:-:S08]  /*09d0*/  DFMA R30, R28, -R2, R20 ;  /* 0x800000021c1e722b */ /* 0x000fd00000000014 */
[----:B------:R-:W-:Y:S01]  /*09e0*/  DFMA R22, R22, R30, R28 ;  /* 0x0000001e1616722b */ /* 0x000fe2000000001c */
[----:B------:R-:W-:-:S05]  /*09f0*/  VIADD R28, R26, 0xffffffff ;  /* 0xffffffff1a1c7836 */ /* 0x000fca0000000000 */
[----:B------:R-:W-:Y:S01]  /*0a00*/  ISETP.GT.U32.AND P0, PT, R28, 0x7feffffe, PT ;  /* 0x7feffffe1c00780c */ /* 0x000fe20003f04070 */
[----:B------:R-:W-:-:S05]  /*0a10*/  VIADD R28, R27, 0xffffffff ;  /* 0xffffffff1b1c7836 */ /* 0x000fca0000000000 */
[----:B------:R-:W-:-:S13]  /*0a20*/  ISETP.GT.U32.OR P0, PT, R28, 0x7feffffe, P0 ;  /* 0x7feffffe1c00780c */ /* 0x000fda0000704470 */
[----:B------:R-:W-:Y:S05]  /*0a30*/  @P0 BRA `(.L_x_6) ;  /* 0x00000000006c0947 */ /* 0x000fea0003800000 */
[----:B------:R-:W-:-:S04]  /*0a40*/  LOP3.LUT R15, R19, 0x7ff00000, RZ, 0xc0, !PT ;  /* 0x7ff00000130f7812 */ /* 0x000fc800078ec0ff */
[CC--:B------:R-:W-:Y:S02]  /*0a50*/  VIADDMNMX R14, R24.reuse, -R15.reuse, 0xb9600000, !PT ;  /* 0xb9600000180e7446 */ /* 0x0c0fe4000780090f */
[----:B------:R-:W-:Y:S02]  /*0a60*/  ISETP.GE.U32.AND P0, PT, R24, R15, PT ;  /* 0x0000000f1800720c */ /* 0x000fe40003f06070 */
[----:B------:R-:W-:Y:S02]  /*0a70*/  VIMNMX R14, PT, PT, R14, 0x46a00000, PT ;  /* 0x46a000000e0e7848 */ /* 0x000fe40003fe0100 */
[----:B------:R-:W-:-:S05]  /*0a80*/  SEL R25, R25, 0x63400000, !P0 ;  /* 0x6340000019197807 */ /* 0x000fca0004000000 */
[----:B------:R-:W-:Y:S02]  /*0a90*/  IMAD.IADD R26, R14, 0x1, -R25 ;  /* 0x000000010e1a7824 */ /* 0x000fe400078e0a19 */
[----:B------:R-:W-:Y:S02]  /*0aa0*/  IMAD.MOV.U32 R14, RZ, RZ, RZ ;  /* 0x000000ffff0e7224 */ /* 0x000fe400078e00ff */
[----:B------:R-:W-:-:S06]  /*0ab0*/  VIADD R15, R26, 0x7fe00000 ;  /* 0x7fe000001a0f7836 */ /* 0x000fcc0000000000 */
[----:B------:R-:W-:-:S10]  /*0ac0*/  DMUL R24, R22, R14 ;  /* 0x0000000e16187228 */ /* 0x000fd40000000000 */
[----:B------:R-:W-:-:S13]  /*0ad0*/  FSETP.GTU.AND P0, PT, |R25|, 1.469367938527859385e-39, PT ;  /* 0x001000001900780b */ /* 0x000fda0003f0c200 */
[----:B------:R-:W-:Y:S05]  /*0ae0*/  @P0 BRA `(.L_x_7) ;  /* 0x0000000000940947 */ /* 0x000fea0003800000 */
[----:B------:R-:W-:Y:S01]  /*0af0*/  DFMA R2, R22, -R2, R20 ;  /* 0x800000021602722b */ /* 0x000fe20000000014 */
[----:B------:R-:W-:-:S09]  /*0b00*/  IMAD.MOV.U32 R14, RZ, RZ, RZ ;  /* 0x000000ffff0e7224 */ /* 0x000fd200078e00ff */
[C---:B------:R-:W-:Y:S02]  /*0b10*/  FSETP.NEU.AND P0, PT, R3.reuse, RZ, PT ;  /* 0x000000ff0300720b */ /* 0x040fe40003f0d000 */
[----:B------:R-:W-:-:S04]  /*0b20*/  LOP3.LUT R19, R3, 0x80000000, R19, 0x48, !PT ;  /* 0x8000000003137812 */ /* 0x000fc800078e4813 */
[----:B------:R-:W-:-:S07]  /*0b30*/  LOP3.LUT R15, R19, R15, RZ, 0xfc, !PT ;  /* 0x0000000f130f7212 */ /* 0x000fce00078efcff */
[----:B------:R-:W-:Y:S05]  /*0b40*/  @!P0 BRA `(.L_x_7) ;  /* 0x00000000007c8947 */ /* 0x000fea0003800000 */
[----:B------:R-:W-:Y:S01]  /*0b50*/  IMAD.MOV R3, RZ, RZ, -R26 ;  /* 0x000000ffff037224 */ /* 0x000fe200078e0a1a */
[----:B------:R-:W-:Y:S01]  /*0b60*/  DMUL.RP R14, R22, R14 ;  /* 0x0000000e160e7228 */ /* 0x000fe20000008000 */
[----:B------:R-:W-:-:S06]  /*0b70*/  IMAD.MOV.U32 R2, RZ, RZ, RZ ;  /* 0x000000ffff027224 */ /* 0x000fcc00078e00ff */
[----:B------:R-:W-:-:S03]  /*0b80*/  DFMA R2, R24, -R2, R22 ;  /* 0x800000021802722b */ /* 0x000fc60000000016 */
[----:B------:R-:W-:-:S03]  /*0b90*/  LOP3.LUT R19, R15, R19, RZ, 0x3c, !PT ;  /* 0x000000130f137212 */ /* 0x000fc600078e3cff */
[----:B------:R-:W-:-:S04]  /*0ba0*/  IADD3 R2, PT, PT, -R26, -0x43300000, RZ ;  /* 0xbcd000001a027810 */ /* 0x000fc80007ffe1ff */
[----:B------:R-:W-:-:S04]  /*0bb0*/  FSETP.NEU.AND P0, PT, |R3|, R2, PT ;  /* 0x000000020300720b */ /* 0x000fc80003f0d200 */
[----:B------:R-:W-:Y:S02]  /*0bc0*/  FSEL R24, R14, R24, !P0 ;  /* 0x000000180e187208 */ /* 0x000fe40004000000 */
[----:B------:R-:W-:Y:S01]  /*0bd0*/  FSEL R25, R19, R25, !P0 ;  /* 0x0000001913197208 */ /* 0x000fe20004000000 */
[----:B------:R-:W-:Y:S06]  /*0be0*/  BRA `(.L_x_7) ;  /* 0x0000000000547947 */ /* 0x000fec0003800000 */
.L_x_6:
[----:B------:R-:W-:-:S14]  /*0bf0*/  DSETP.NAN.AND P0, PT, R14, R14, PT ;  /* 0x0000000e0e00722a */ /* 0x000fdc0003f08000 */
[----:B------:R-:W-:Y:S05]  /*0c00*/  @P0 BRA `(.L_x_8) ;  /* 0x0000000000440947 */ /* 0x000fea0003800000 */
[----:B------:R-:W-:-:S14]  /*0c10*/  DSETP.NAN.AND P0, PT, R18, R18, PT ;  /* 0x000000121200722a */ /* 0x000fdc0003f08000 */
[----:B------:R-:W-:Y:S05]  /*0c20*/  @P0 BRA `(.L_x_9) ;  /* 0x0000000000300947 */ /* 0x000fea0003800000 */
[----:B------:R-:W-:Y:S01]  /*0c30*/  ISETP.NE.AND P0, PT, R26, R27, PT ;  /* 0x0000001b1a00720c */ /* 0x000fe20003f05270 */
[----:B------:R-:W-:Y:S02]  /*0c40*/  IMAD.MOV.U32 R24, RZ, RZ, 0x0 ;  /* 0x00000000ff187424 */ /* 0x000fe400078e00ff */
[----:B------:R-:W-:-:S10]  /*0c50*/  IMAD.MOV.U32 R25, RZ, RZ, -0x80000 ;  /* 0xfff80000ff197424 */ /* 0x000fd400078e00ff */
[----:B------:R-:W-:Y:S05]  /*0c60*/  @!P0 BRA `(.L_x_7) ;  /* 0x0000000000348947 */ /* 0x000fea0003800000 */
[----:B------:R-:W-:Y:S02]  /*0c70*/  ISETP.NE.AND P0, PT, R26, 0x7ff00000, PT ;  /* 0x7ff000001a00780c */ /* 0x000fe40003f05270 */
[----:B------:R-:W-:Y:S02]  /*0c80*/  LOP3.LUT R25, R15, 0x80000000, R19, 0x48, !PT ;  /* 0x800000000f197812 */ /* 0x000fe400078e4813 */
[----:B------:R-:W-:-:S13]  /*0c90*/  ISETP.EQ.OR P0, PT, R27, RZ, !P0 ;  /* 0x000000ff1b00720c */ /* 0x000fda0004702670 */
[----:B------:R-:W-:Y:S01]  /*0ca0*/  @P0 LOP3.LUT R2, R25, 0x7ff00000, RZ, 0xfc, !PT ;  /* 0x7ff0000019020812 */ /* 0x000fe200078efcff */
[----:B------:R-:W-:Y:S02]  /*0cb0*/  @!P0 IMAD.MOV.U32 R24, RZ, RZ, RZ ;  /* 0x000000ffff188224 */ /* 0x000fe400078e00ff */
[----:B------:R-:W-:Y:S02]  /*0cc0*/  @P0 IMAD.MOV.U32 R24, RZ, RZ, RZ ;  /* 0x000000ffff180224 */ /* 0x000fe400078e00ff */
[----:B------:R-:W-:Y:S01]  /*0cd0*/  @P0 IMAD.MOV.U32 R25, RZ, RZ, R2 ;  /* 0x000000ffff190224 */ /* 0x000fe200078e0002 */
[----:B------:R-:W-:Y:S06]  /*0ce0*/  BRA `(.L_x_7) ;  /* 0x0000000000147947 */ /* 0x000fec0003800000 */
.L_x_9:
[----:B------:R-:W-:Y:S01]  /*0cf0*/  LOP3.LUT R25, R19, 0x80000, RZ, 0xfc, !PT ;  /* 0x0008000013197812 */ /* 0x000fe200078efcff */
[----:B------:R-:W-:Y:S01]  /*0d00*/  IMAD.MOV.U32 R24, RZ, RZ, R18 ;  /* 0x000000ffff187224 */ /* 0x000fe200078e0012 */
[----:B------:R-:W-:Y:S06]  /*0d10*/  BRA `(.L_x_7) ;  /* 0x0000000000087947 */ /* 0x000fec0003800000 */
.L_x_8:
[----:B------:R-:W-:Y:S01]  /*0d20*/  LOP3.LUT R25, R15, 0x80000, RZ, 0xfc, !PT ;  /* 0x000800000f197812 */ /* 0x000fe200078efcff */
[----:B------:R-:W-:-:S07]  /*0d30*/  IMAD.MOV.U32 R24, RZ, RZ, R14 ;  /* 0x000000ffff187224 */ /* 0x000fce00078e000e */
.L_x_7:
[----:B------:R-:W-:Y:S05]  /*0d40*/  BSYNC.RECONVERGENT B1 ;  /* 0x0000000000017941 */ /* 0x000fea0003800200 */
.L_x_5:
[----:B------:R-:W-:Y:S02]  /*0d50*/  IMAD.MOV.U32 R2, RZ, RZ, R16 ;  /* 0x000000ffff027224 */ /* 0x000fe400078e0010 */
[----:B------:R-:W-:-:S04]  /*0d60*/  IMAD.MOV.U32 R3, RZ, RZ, 0x0 ;  /* 0x00000000ff037424 */ /* 0x000fc800078e00ff */
[----:B------:R-:W-:Y:S05]  /*0d70*/  RET.REL.NODEC R2 `(_Z11GaussianBWFPKdS0_S0_PKiS0_Pd) ;  /* 0xfffffff002a07950 */ /* 0x000fea0003c3ffff */
.L_x_10:
[----:B------:R-:W-:-:S00]  /*0d80*/  BRA `(.L_x_10) ;  /* 0xfffffffc00fc7947 */ /* 0x000fc0000383ffff */
[----:B------:R-:W-:-:S00]  /*0d90*/  NOP ;  /* 0x0000000000007918 */ /* 0x000fc00000000000 */
        /* <DEDUP_REMOVED lines=14> */
.L_x_11:


//--------------------- .nv.shared.reserved.0     --------------------------
	.section	.nv.shared.reserved.0,"aw",@nobits
	.weak		__nv_reservedSMEM_offset_0_alias
	.size		__nv_reservedSMEM_offset_0_alias, 0, 64
	.other		__nv_reservedSMEM_offset_0_alias,@"STO_CUDA_RESERVED_SHARED STV_DEFAULT"
__nv_reservedSMEM_offset_0_alias:
	.zero		0
	.zero		64


//--------------------- .nv.constant0._Z11GaussianBWFPKdS0_S0_PKiS0_Pd --------------------------
	.section	.nv.constant0._Z11GaussianBWFPKdS0_S0_PKiS0_Pd,"a",@progbits
	.sectionflags	@""
	.align	4
.nv.constant0._Z11GaussianBWFPKdS0_S0_PKiS0_Pd:
	.zero		944


//--------------------- SYMBOLS --------------------------

	.type		.nv.reservedSmem.offset0,@object
	.size		.nv.reservedSmem.offset0,0x4
